//
// Generated by NVIDIA NVVM Compiler
//
// Compiler Build ID: CL-36424714
// Cuda compilation tools, release 13.0, V13.0.88
// Based on NVVM 20.0.0
//

.version 9.0
.target sm_100
.address_size 64

	// .globl	_Z9genRandomPyy
.global .align 8 .u64 devData = 1;

.visible .entry _Z9genRandomPyy(
	.param .u64 .ptr .align 1 _Z9genRandomPyy_param_0,
	.param .u64 _Z9genRandomPyy_param_1
)
{
	.reg .pred 	%p<3>;
	.reg .b32 	%r<5>;
	.reg .b64 	%rd<18>;

	ld.param.u64 	%rd3, [_Z9genRandomPyy_param_0];
	ld.param.u64 	%rd2, [_Z9genRandomPyy_param_1];
	cvta.to.global.u64 	%rd1, %rd3;
	mov.u32 	%r2, %ntid.x;
	mov.u32 	%r3, %ctaid.x;
	mov.u32 	%r4, %tid.x;
	mad.lo.s32 	%r1, %r2, %r3, %r4;
	setp.eq.s64 	%p1, %rd2, 1;
	@%p1 bra 	$L__BB0_3;
	setp.ne.s64 	%p2, %rd2, 0;
	@%p2 bra 	$L__BB0_4;
	mul.wide.s32 	%rd5, %r1, 8;
	add.s64 	%rd6, %rd1, %rd5;
	mov.b64 	%rd7, 0;
	st.global.u64 	[%rd6], %rd7;
	bra.uni 	$L__BB0_5;
$L__BB0_3:
	mov.b64 	%rd4, 0;
	st.global.u64 	[%rd1], %rd4;
	bra.uni 	$L__BB0_5;
$L__BB0_4:
	cvt.s64.s32 	%rd8, %r1;
	mad.lo.s64 	%rd9, %rd8, 44553453456, 5134554;
	mul.hi.s64 	%rd10, %rd9, 4691301499817993981;
	shr.u64 	%rd11, %rd10, 63;
	shr.s64 	%rd12, %rd10, 20;
	add.s64 	%rd13, %rd12, %rd11;
	mul.lo.s64 	%rd14, %rd13, 4123123;
	sub.s64 	%rd15, %rd9, %rd14;
	mul.wide.s32 	%rd16, %r1, 8;
	add.s64 	%rd17, %rd1, %rd16;
	st.global.u64 	[%rd17], %rd15;
	st.global.u64 	[devData], %rd15;
$L__BB0_5:
	ret;

}
	// .globl	_Z11genRandom_sPyy
.visible .entry _Z11genRandom_sPyy(
	.param .u64 .ptr .align 1 _Z11genRandom_sPyy_param_0,
	.param .u64 _Z11genRandom_sPyy_param_1
)
{
	.reg .pred 	%p<2>;
	.reg .b32 	%r<7>;
	.reg .b64 	%rd<11>;

	ld.param.u64 	%rd3, [_Z11genRandom_sPyy_param_0];
	cvta.to.global.u64 	%rd1, %rd3;
	mov.u32 	%r2, %ntid.x;
	mov.u32 	%r3, %ctaid.x;
	mov.u32 	%r4, %tid.x;
	mad.lo.s32 	%r1, %r2, %r3, %r4;
	mad.lo.s32 	%r5, %r1, -1030792151, 85899344;
	shf.l.wrap.b32 	%r6, %r5, %r5, 30;
	setp.gt.u32 	%p1, %r6, 42949672;
	@%p1 bra 	$L__BB1_2;
	mul.wide.s32 	%rd8, %r1, 8;
	add.s64 	%rd9, %rd1, %rd8;
	mov.b64 	%rd10, 1;
	st.global.u64 	[%rd9], %rd10;
	bra.uni 	$L__BB1_3;
$L__BB1_2:
	mul.wide.s32 	%rd5, %r1, 8;
	add.s64 	%rd6, %rd1, %rd5;
	mov.b64 	%rd10, 0;
	st.global.u64 	[%rd6], %rd10;
$L__BB1_3:
	st.global.u64 	[devData], %rd10;
	ret;

}
	// .globl	_Z11genRandom_uPyy
.visible .entry _Z11genRandom_uPyy(
	.param .u64 .ptr .align 1 _Z11genRandom_uPyy_param_0,
	.param .u64 _Z11genRandom_uPyy_param_1
)
{
	.reg .pred 	%p<2>;
	.reg .b32 	%r<5>;
	.reg .b64 	%rd<7>;

	ld.param.u64 	%rd2, [_Z11genRandom_uPyy_param_0];
	cvta.to.global.u64 	%rd1, %rd2;
	mov.u32 	%r2, %ntid.x;
	mov.u32 	%r3, %ctaid.x;
	mov.u32 	%r4, %tid.x;
	mad.lo.s32 	%r1, %r2, %r3, %r4;
	setp.ne.s32 	%p1, %r1, 0;
	@%p1 bra 	$L__BB2_2;
	mov.b64 	%rd6, 1;
	st.global.u64 	[%rd1], %rd6;
	bra.uni 	$L__BB2_3;
$L__BB2_2:
	mul.wide.s32 	%rd3, %r1, 8;
	add.s64 	%rd4, %rd1, %rd3;
	mov.b64 	%rd5, 0;
	st.global.u64 	[%rd4], %rd5;
$L__BB2_3:
	ret;

}


// ===== COMPILED SASS (sm_100) =====

	.target	sm_100

	.elftype	@"ET_EXEC"


//--------------------- .note.nv.tkinfo           --------------------------
	.section	.note.nv.tkinfo,"",@"SHT_NOTE"
	.sectionflags	@"SHF_NOTE_NV_TKINFO"
	.tkinfo
        /*0018*/ 	.word	0x00000002
        /*0030*/ 	.string	""
        /*0030*/ 	.string	"ptxas"
        /*0030*/ 	.string	"Cuda compilation tools, release 13.0, V13.0.88"
        /*0030*/ 	.string	"Build cuda_13.0.r13.0/compiler.36424714_0"
        /*0030*/ 	.string	"-arch sm_100 -m 64 "



//--------------------- .note.nv.cuinfo           --------------------------
	.section	.note.nv.cuinfo,"",@"SHT_NOTE"
	.sectionflags	@"SHF_NOTE_NV_CUINFO"
        /*0018*/ 	.short	0x0002
        /*001a*/ 	.short	0x0064
        /*001c*/ 	.short	0x0082
	.zero		2


//--------------------- .nv.info                  --------------------------
	.section	.nv.info,"",@"SHT_CUDA_INFO"
	.align	4


	//----- nvinfo : EIATTR_REGCOUNT
	.align		4
        /*0000*/ 	.byte	0x04, 0x2f
        /*0002*/ 	.short	(.L_2 - .L_1)
	.align		4
.L_1:
        /*0004*/ 	.word	index@(_Z9genRandomPyy)
        /*0008*/ 	.word	0x0000000e


	//----- nvinfo : EIATTR_FRAME_SIZE
	.align		4
.L_2:
        /*000c*/ 	.byte	0x04, 0x11
        /*000e*/ 	.short	(.L_4 - .L_3)
	.align		4
.L_3:
        /*0010*/ 	.word	index@(_Z9genRandomPyy)
        /*0014*/ 	.word	0x00000000


	//----- nvinfo : EIATTR_REGCOUNT
	.align		4
.L_4:
        /*0018*/ 	.byte	0x04, 0x2f
        /*001a*/ 	.short	(.L_6 - .L_5)
	.align		4
.L_5:
        /*001c*/ 	.word	index@(_Z11genRandom_sPyy)
        /*0020*/ 	.word	0x0000000c


	//----- nvinfo : EIATTR_FRAME_SIZE
	.align		4
.L_6:
        /*0024*/ 	.byte	0x04, 0x11
        /*0026*/ 	.short	(.L_8 - .L_7)
	.align		4
.L_7:
        /*0028*/ 	.word	index@(_Z11genRandom_sPyy)
        /*002c*/ 	.word	0x00000000


	//----- nvinfo : EIATTR_REGCOUNT
	.align		4
.L_8:
        /*0030*/ 	.byte	0x04, 0x2f
        /*0032*/ 	.short	(.L_10 - .L_9)
	.align		4
.L_9:
        /*0034*/ 	.word	index@(_Z11genRandom_uPyy)
        /*0038*/ 	.word	0x0000000a


	//----- nvinfo : EIATTR_FRAME_SIZE
	.align		4
.L_10:
        /*003c*/ 	.byte	0x04, 0x11
        /*003e*/ 	.short	(.L_12 - .L_11)
	.align		4
.L_11:
        /*0040*/ 	.word	index@(_Z11genRandom_uPyy)
        /*0044*/ 	.word	0x00000000


	//----- nvinfo : EIATTR_MIN_STACK_SIZE
	.align		4
.L_12:
        /*0048*/ 	.byte	0x04, 0x12
        /*004a*/ 	.short	(.L_14 - .L_13)
	.align		4
.L_13:
        /*004c*/ 	.word	index@(_Z11genRandom_uPyy)
        /*0050*/ 	.word	0x00000000


	//----- nvinfo : EIATTR_MIN_STACK_SIZE
	.align		4
.L_14:
        /*0054*/ 	.byte	0x04, 0x12
        /*0056*/ 	.short	(.L_16 - .L_15)
	.align		4
.L_15:
        /*0058*/ 	.word	index@(_Z11genRandom_sPyy)
        /*005c*/ 	.word	0x00000000


	//----- nvinfo : EIATTR_MIN_STACK_SIZE
	.align		4
.L_16:
        /*0060*/ 	.byte	0x04, 0x12
        /*0062*/ 	.short	(.L_18 - .L_17)
	.align		4
.L_17:
        /*0064*/ 	.word	index@(_Z9genRandomPyy)
        /*0068*/ 	.word	0x00000000
.L_18:


//--------------------- .nv.compat                --------------------------
	.section	.nv.compat,"",@"SHT_CUDA_COMPAT_INFO"
	.align	4
        /*0000*/ 	.byte	0x02, 0x09, 0x00, 0x00, 0x02, 0x02, 0x01, 0x00, 0x02, 0x05, 0x05, 0x00, 0x03, 0x07, 0x01, 0x01
        /*0010*/ 	.byte	0x02, 0x03, 0x00, 0x00, 0x02, 0x06, 0x01, 0x00, 0x04, 0x0b, 0x08, 0x00, 0x09, 0x00, 0x00, 0x00
        /*0020*/ 	.byte	0x00, 0x00, 0x00, 0x00


//--------------------- .nv.info._Z11genRandom_uPyy --------------------------
	.section	.nv.info._Z11genRandom_uPyy,"",@"SHT_CUDA_INFO"
	.sectionflags	@""
	.align	4


	//----- nvinfo : EIATTR_CUDA_API_VERSION
	.align		4
        /*0000*/ 	.byte	0x04, 0x37
        /*0002*/ 	.short	(.L_20 - .L_19)
.L_19:
        /*0004*/ 	.word	0x00000082


	//----- nvinfo : EIATTR_KPARAM_INFO
	.align		4
.L_20:
        /*0008*/ 	.byte	0x04, 0x17
        /*000a*/ 	.short	(.L_22 - .L_21)
.L_21:
        /*000c*/ 	.word	0x00000000
        /*0010*/ 	.short	0x0001
        /*0012*/ 	.short	0x0008
        /*0014*/ 	.byte	0x00, 0xf0, 0x21, 0x00


	//----- nvinfo : EIATTR_KPARAM_INFO
	.align		4
.L_22:
        /*0018*/ 	.byte	0x04, 0x17
        /*001a*/ 	.short	(.L_24 - .L_23)
.L_23:
        /*001c*/ 	.word	0x00000000
        /*0020*/ 	.short	0x0000
        /*0022*/ 	.short	0x0000
        /*0024*/ 	.byte	0x00, 0xf5, 0x21, 0x00


	//----- nvinfo : EIATTR_SPARSE_MMA_MASK
	.align		4
.L_24:
        /*0028*/ 	.byte	0x03, 0x50
        /*002a*/ 	.short	0x0000


	//----- nvinfo : EIATTR_MAXREG_COUNT
	.align		4
        /*002c*/ 	.byte	0x03, 0x1b
        /*002e*/ 	.short	0x00ff


	//----- nvinfo : EIATTR_MERCURY_ISA_VERSION
	.align		4
        /*0030*/ 	.byte	0x03, 0x5f
        /*0032*/ 	.short	0x0101


	//----- nvinfo : EIATTR_VRC_CTA_INIT_COUNT
	.align		4
        /*0034*/ 	.byte	0x02, 0x4a
	.zero		1
	.zero		1


	//----- nvinfo : EIATTR_EXIT_INSTR_OFFSETS
	.align		4
        /*0038*/ 	.byte	0x04, 0x1c
        /*003a*/ 	.short	(.L_26 - .L_25)


	//   ....[0]....
.L_25:
        /*003c*/ 	.word	0x000000b0


	//   ....[1]....
        /*0040*/ 	.word	0x000000f0


	//----- nvinfo : EIATTR_CBANK_PARAM_SIZE
	.align		4
.L_26:
        /*0044*/ 	.byte	0x03, 0x19
        /*0046*/ 	.short	0x0010


	//----- nvinfo : EIATTR_PARAM_CBANK
	.align		4
        /*0048*/ 	.byte	0x04, 0x0a
        /*004a*/ 	.short	(.L_28 - .L_27)
	.align		4
.L_27:
        /*004c*/ 	.word	index@(.nv.constant0._Z11genRandom_uPyy)
        /*0050*/ 	.short	0x0380
        /*0052*/ 	.short	0x0010


	//----- nvinfo : EIATTR_SW_WAR
	.align		4
.L_28:
        /*0054*/ 	.byte	0x04, 0x36
        /*0056*/ 	.short	(.L_30 - .L_29)
.L_29:
        /*0058*/ 	.word	0x00000008
.L_30:


//--------------------- .nv.info._Z11genRandom_sPyy --------------------------
	.section	.nv.info._Z11genRandom_sPyy,"",@"SHT_CUDA_INFO"
	.sectionflags	@""
	.align	4


	//----- nvinfo : EIATTR_CUDA_API_VERSION
	.align		4
        /*0000*/ 	.byte	0x04, 0x37
        /*0002*/ 	.short	(.L_32 - .L_31)
.L_31:
        /*0004*/ 	.word	0x00000082


	//----- nvinfo : EIATTR_KPARAM_INFO
	.align		4
.L_32:
        /*0008*/ 	.byte	0x04, 0x17
        /*000a*/ 	.short	(.L_34 - .L_33)
.L_33:
        /*000c*/ 	.word	0x00000000
        /*0010*/ 	.short	0x0001
        /*0012*/ 	.short	0x0008
        /*0014*/ 	.byte	0x00, 0xf0, 0x21, 0x00


	//----- nvinfo : EIATTR_KPARAM_INFO
	.align		4
.L_34:
        /*0018*/ 	.byte	0x04, 0x17
        /*001a*/ 	.short	(.L_36 - .L_35)
.L_35:
        /*001c*/ 	.word	0x00000000
        /*0020*/ 	.short	0x0000
        /*0022*/ 	.short	0x0000
        /*0024*/ 	.byte	0x00, 0xf5, 0x21, 0x00


	//----- nvinfo : EIATTR_SPARSE_MMA_MASK
	.align		4
.L_36:
        /*0028*/ 	.byte	0x03, 0x50
        /*002a*/ 	.short	0x0000


	//----- nvinfo : EIATTR_MAXREG_COUNT
	.align		4
        /*002c*/ 	.byte	0x03, 0x1b
        /*002e*/ 	.short	0x00ff


	//----- nvinfo : EIATTR_MERCURY_ISA_VERSION
	.align		4
        /*0030*/ 	.byte	0x03, 0x5f
        /*0032*/ 	.short	0x0101


	//----- nvinfo : EIATTR_VRC_CTA_INIT_COUNT
	.align		4
        /*0034*/ 	.byte	0x02, 0x4a
	.zero		1
	.zero		1


	//----- nvinfo : EIATTR_EXIT_INSTR_OFFSETS
	.align		4
        /*0038*/ 	.byte	0x04, 0x1c
        /*003a*/ 	.short	(.L_38 - .L_37)


	//   ....[0]....
.L_37:
        /*003c*/ 	.word	0x00000160


	//----- nvinfo : EIATTR_CBANK_PARAM_SIZE
	.align		4
.L_38:
        /*0040*/ 	.byte	0x03, 0x19
        /*0042*/ 	.short	0x0010


	//----- nvinfo : EIATTR_PARAM_CBANK
	.align		4
        /*0044*/ 	.byte	0x04, 0x0a
        /*0046*/ 	.short	(.L_40 - .L_39)
	.align		4
.L_39:
        /*0048*/ 	.word	index@(.nv.constant0._Z11genRandom_sPyy)
        /*004c*/ 	.short	0x0380
        /*004e*/ 	.short	0x0010


	//----- nvinfo : EIATTR_SW_WAR
	.align		4
.L_40:
        /*0050*/ 	.byte	0x04, 0x36
        /*0052*/ 	.short	(.L_42 - .L_41)
.L_41:
        /*0054*/ 	.word	0x00000008
.L_42:


//--------------------- .nv.info._Z9genRandomPyy  --------------------------
	.section	.nv.info._Z9genRandomPyy,"",@"SHT_CUDA_INFO"
	.sectionflags	@""
	.align	4


	//----- nvinfo : EIATTR_CUDA_API_VERSION
	.align		4
        /*0000*/ 	.byte	0x04, 0x37
        /*0002*/ 	.short	(.L_44 - .L_43)
.L_43:
        /*0004*/ 	.word	0x00000082


	//----- nvinfo : EIATTR_KPARAM_INFO
	.align		4
.L_44:
        /*0008*/ 	.byte	0x04, 0x17
        /*000a*/ 	.short	(.L_46 - .L_45)
.L_45:
        /*000c*/ 	.word	0x00000000
        /*0010*/ 	.short	0x0001
        /*0012*/ 	.short	0x0008
        /*0014*/ 	.byte	0x00, 0xf0, 0x21, 0x00


	//----- nvinfo : EIATTR_KPARAM_INFO
	.align		4
.L_46:
        /*0018*/ 	.byte	0x04, 0x17
        /*001a*/ 	.short	(.L_48 - .L_47)
.L_47:
        /*001c*/ 	.word	0x00000000
        /*0020*/ 	.short	0x0000
        /*0022*/ 	.short	0x0000
        /*0024*/ 	.byte	0x00, 0xf5, 0x21, 0x00


	//----- nvinfo : EIATTR_SPARSE_MMA_MASK
	.align		4
.L_48:
        /*0028*/ 	.byte	0x03, 0x50
        /*002a*/ 	.short	0x0000


	//----- nvinfo : EIATTR_MAXREG_COUNT
	.align		4
        /*002c*/ 	.byte	0x03, 0x1b
        /*002e*/ 	.short	0x00ff


	//----- nvinfo : EIATTR_MERCURY_ISA_VERSION
	.align		4
        /*0030*/ 	.byte	0x03, 0x5f
        /*0032*/ 	.short	0x0101


	//----- nvinfo : EIATTR_VRC_CTA_INIT_COUNT
	.align		4
        /*0034*/ 	.byte	0x02, 0x4a
	.zero		1
	.zero		1


	//----- nvinfo : EIATTR_EXIT_INSTR_OFFSETS
	.align		4
        /*0038*/ 	.byte	0x04, 0x1c
        /*003a*/ 	.short	(.L_50 - .L_49)


	//   ....[0]....
.L_49:
        /*003c*/ 	.word	0x000000f0


	//   ....[1]....
        /*0040*/ 	.word	0x000002e0


	//   ....[2]....
        /*0044*/ 	.word	0x00000310


	//----- nvinfo : EIATTR_CBANK_PARAM_SIZE
	.align		4
.L_50:
        /*0048*/ 	.byte	0x03, 0x19
        /*004a*/ 	.short	0x0010


	//----- nvinfo : EIATTR_PARAM_CBANK
	.align		4
        /*004c*/ 	.byte	0x04, 0x0a
        /*004e*/ 	.short	(.L_52 - .L_51)
	.align		4
.L_51:
        /*0050*/ 	.word	index@(.nv.constant0._Z9genRandomPyy)
        /*0054*/ 	.short	0x0380
        /*0056*/ 	.short	0x0010


	//----- nvinfo : EIATTR_SW_WAR
	.align		4
.L_52:
        /*0058*/ 	.byte	0x04, 0x36
        /*005a*/ 	.short	(.L_54 - .L_53)
.L_53:
        /*005c*/ 	.word	0x00000008
.L_54:


//--------------------- .nv.callgraph             --------------------------
	.section	.nv.callgraph,"",@"SHT_CUDA_CALLGRAPH"
	.align	4
	.sectionentsize	8
	.align		4
        /*0000*/ 	.word	0x00000000
	.align		4
        /*0004*/ 	.word	0xffffffff
	.align		4
        /*0008*/ 	.word	0x00000000
	.align		4
        /*000c*/ 	.word	0xfffffffe
	.align		4
        /*0010*/ 	.word	0x00000000
	.align		4
        /*0014*/ 	.word	0xfffffffd
	.align		4
        /*0018*/ 	.word	0x00000000
	.align		4
        /*001c*/ 	.word	0xfffffffc


//--------------------- .nv.constant4             --------------------------
	.section	.nv.constant4,"a",@progbits
	.align	8
	.align		8
.nv.constant4:
        /*0000*/ 	.dword	devData


//--------------------- .text._Z11genRandom_uPyy  --------------------------
	.section	.text._Z11genRandom_uPyy,"ax",@progbits
	.align	128
        .global         _Z11genRandom_uPyy
        .type           _Z11genRandom_uPyy,@function
        .size           _Z11genRandom_uPyy,(.L_x_4 - _Z11genRandom_uPyy)
        .other          _Z11genRandom_uPyy,@"STO_CUDA_ENTRY STV_DEFAULT"
_Z11genRandom_uPyy:
.text._Z11genRandom_uPyy:
[----:B------:R-:W-:Y:S01]  /*0000*/  LDC R1, c[0x0][0x37c] ;  /* 0x0000df00ff017b82 */ /* 0x000fe20000000800 */
[----:B------:R-:W0:Y:S01]  /*0010*/  S2R R7, SR_CTAID.X ;  /* 0x0000000000077919 */ /* 0x000e220000002500 */
[----:B------:R-:W0:Y:S01]  /*0020*/  LDCU UR4, c[0x0][0x360] ;  /* 0x00006c00ff0477ac */ /* 0x000e220008000800 */
[----:B------:R-:W0:Y:S02]  /*0030*/  S2R R0, SR_TID.X ;  /* 0x0000000000007919 */ /* 0x000e240000002100 */
[----:B0-----:R-:W-:Y:S01]  /*0040*/  IMAD R7, R7, UR4, R0 ;  /* 0x0000000407077c24 */ /* 0x001fe2000f8e0200 */
[----:B------:R-:W0:Y:S04]  /*0050*/  LDCU.64 UR4, c[0x0][0x358] ;  /* 0x00006b00ff0477ac */ /* 0x000e280008000a00 */
[----:B------:R-:W-:-:S13]  /*0060*/  ISETP.NE.AND P0, PT, R7, RZ, PT ;  /* 0x000000ff0700720c */ /* 0x000fda0003f05270 */
[----:B------:R-:W0:Y:S01]  /*0070*/  @!P0 LDC.64 R2, c[0x0][0x380] ;  /* 0x0000e000ff028b82 */ /* 0x000e220000000a00 */
[----:B------:R-:W-:Y:S02]  /*0080*/  @!P0 MOV R4, 0x1 ;  /* 0x0000000100048802 */ /* 0x000fe40000000f00 */
[----:B------:R-:W-:-:S05]  /*0090*/  @!P0 MOV R5, 0x0 ;  /* 0x0000000000058802 */ /* 0x000fca0000000f00 */
[----:B0-----:R0:W-:Y:S01]  /*00a0*/  @!P0 STG.E.64 desc[UR4][R2.64], R4 ;  /* 0x0000000402008986 */ /* 0x0011e2000c101b04 */
[----:B------:R-:W-:Y:S05]  /*00b0*/  @!P0 EXIT ;  /* 0x000000000000894d */ /* 0x000fea0003800000 */
[----:B0-----:R-:W0:Y:S02]  /*00c0*/  LDC.64 R2, c[0x0][0x380] ;  /* 0x0000e000ff027b82 */ /* 0x001e240000000a00 */
[----:B0-----:R-:W-:-:S05]  /*00d0*/  IMAD.WIDE R2, R7, 0x8, R2 ;  /* 0x0000000807027825 */ /* 0x001fca00078e0202 */
[----:B------:R-:W-:Y:S01]  /*00e0*/  STG.E.64 desc[UR4][R2.64], RZ ;  /* 0x000000ff02007986 */ /* 0x000fe2000c101b04 */
[----:B------:R-:W-:Y:S05]  /*00f0*/  EXIT ;  /* 0x000000000000794d */ /* 0x000fea0003800000 */
.L_x_0:
[----:B------:R-:W-:-:S00]  /*0100*/  BRA `(.L_x_0) ;  /* 0xfffffffc00fc7947 */ /* 0x000fc0000383ffff */
[----:B------:R-:W-:-:S00]  /*0110*/  NOP ;  /* 0x0000000000007918 */ /* 0x000fc00000000000 */
        /* <DEDUP_REMOVED lines=14> */
.L_x_4:


//--------------------- .text._Z11genRandom_sPyy  --------------------------
	.section	.text._Z11genRandom_sPyy,"ax",@progbits
	.align	128
        .global         _Z11genRandom_sPyy
        .type           _Z11genRandom_sPyy,@function
        .size           _Z11genRandom_sPyy,(.L_x_5 - _Z11genRandom_sPyy)
        .other          _Z11genRandom_sPyy,@"STO_CUDA_ENTRY STV_DEFAULT"
_Z11genRandom_sPyy:
.text._Z11genRandom_sPyy:
[----:B------:R-:W-:Y:S01]  /*0000*/  LDC R1, c[0x0][0x37c] ;  /* 0x0000df00ff017b82 */ /* 0x000fe20000000800 */
[----:B------:R-:W0:Y:S01]  /*0010*/  S2R R7, SR_CTAID.X ;  /* 0x0000000000077919 */ /* 0x000e220000002500 */
[----:B------:R-:W0:Y:S01]  /*0020*/  LDCU UR4, c[0x0][0x360] ;  /* 0x00006c00ff0477ac */ /* 0x000e220008000800 */
[----:B------:R-:W-:-:S05]  /*0030*/  HFMA2 R4, -RZ, RZ, -3.279296875, 266.25 ;  /* 0xc28f5c29ff047431 */ /* 0x000fca00000001ff */
[----:B------:R-:W1:Y:S01]  /*0040*/  LDC.64 R2, c[0x0][0x380] ;  /* 0x0000e000ff027b82 */ /* 0x000e620000000a00 */
[----:B------:R-:W0:Y:S01]  /*0050*/  S2R R0, SR_TID.X ;  /* 0x0000000000007919 */ /* 0x000e220000002100 */
[----:B------:R-:W2:Y:S01]  /*0060*/  LDCU.64 UR6, c[0x0][0x358] ;  /* 0x00006b00ff0677ac */ /* 0x000ea20008000a00 */
[----:B0-----:R-:W-:Y:S01]  /*0070*/  IMAD R7, R7, UR4, R0 ;  /* 0x0000000407077c24 */ /* 0x001fe2000f8e0200 */
[----:B------:R-:W-:-:S03]  /*0080*/  UMOV UR4, URZ ;  /* 0x000000ff00047c82 */ /* 0x000fc60008000000 */
[C---:B------:R-:W-:Y:S02]  /*0090*/  IMAD R0, R7.reuse, R4, 0x51eb850 ;  /* 0x051eb85007007424 */ /* 0x040fe400078e0204 */
[----:B------:R-:W0:Y:S01]  /*00a0*/  LDC.64 R4, c[0x4][RZ] ;  /* 0x01000000ff047b82 */ /* 0x000e220000000a00 */
[----:B-1----:R-:W-:Y:S01]  /*00b0*/  IMAD.WIDE R2, R7, 0x8, R2 ;  /* 0x0000000807027825 */ /* 0x002fe200078e0202 */
[----:B------:R-:W-:Y:S02]  /*00c0*/  MOV R7, UR4 ;  /* 0x0000000400077c02 */ /* 0x000fe40008000f00 */
[----:B------:R-:W-:-:S04]  /*00d0*/  SHF.L.W.U32.HI R0, R0, 0x1e, R0 ;  /* 0x0000001e00007819 */ /* 0x000fc80000010e00 */
[----:B------:R-:W-:-:S13]  /*00e0*/  ISETP.GT.U32.AND P0, PT, R0, 0x28f5c28, PT ;  /* 0x028f5c280000780c */ /* 0x000fda0003f04070 */
[----:B------:R-:W-:Y:S01]  /*00f0*/  @!P0 MOV R8, 0x1 ;  /* 0x0000000100088802 */ /* 0x000fe20000000f00 */
[----:B------:R-:W-:Y:S01]  /*0100*/  @!P0 IMAD.MOV.U32 R9, RZ, RZ, 0x0 ;  /* 0x00000000ff098424 */ /* 0x000fe200078e00ff */
[----:B------:R-:W-:Y:S01]  /*0110*/  @!P0 MOV R6, 0x1 ;  /* 0x0000000100068802 */ /* 0x000fe20000000f00 */
[----:B------:R-:W-:-:S03]  /*0120*/  @P0 IMAD.MOV.U32 R6, RZ, RZ, RZ ;  /* 0x000000ffff060224 */ /* 0x000fc600078e00ff */
[----:B--2---:R-:W-:Y:S04]  /*0130*/  @!P0 STG.E.64 desc[UR6][R2.64], R8 ;  /* 0x0000000802008986 */ /* 0x004fe8000c101b06 */
[----:B------:R-:W-:Y:S04]  /*0140*/  @P0 STG.E.64 desc[UR6][R2.64], RZ ;  /* 0x000000ff02000986 */ /* 0x000fe8000c101b06 */
[----:B0-----:R-:W-:Y:S01]  /*0150*/  STG.E.64 desc[UR6][R4.64], R6 ;  /* 0x0000000604007986 */ /* 0x001fe2000c101b06 */
[----:B------:R-:W-:Y:S05]  /*0160*/  EXIT ;  /* 0x000000000000794d */ /* 0x000fea0003800000 */
.L_x_1:
        /* <DEDUP_REMOVED lines=9> */
.L_x_5:


//--------------------- .text._Z9genRandomPyy     --------------------------
	.section	.text._Z9genRandomPyy,"ax",@progbits
	.align	128
        .global         _Z9genRandomPyy
        .type           _Z9genRandomPyy,@function
        .size           _Z9genRandomPyy,(.L_x_6 - _Z9genRandomPyy)
        .other          _Z9genRandomPyy,@"STO_CUDA_ENTRY STV_DEFAULT"
_Z9genRandomPyy:
.text._Z9genRandomPyy:
[----:B------:R-:W-:Y:S01]  /*0000*/  LDC R1, c[0x0][0x37c] ;  /* 0x0000df00ff017b82 */ /* 0x000fe20000000800 */
[----:B------:R-:W0:Y:S01]  /*0010*/  LDCU.64 UR8, c[0x0][0x388] ;  /* 0x00007100ff0877ac */ /* 0x000e220008000a00 */
[----:B------:R-:W1:Y:S01]  /*0020*/  S2R R0, SR_CTAID.X ;  /* 0x0000000000007919 */ /* 0x000e620000002500 */
[----:B------:R-:W1:Y:S01]  /*0030*/  LDCU UR6, c[0x0][0x360] ;  /* 0x00006c00ff0677ac */ /* 0x000e620008000800 */
[----:B------:R-:W1:Y:S01]  /*0040*/  S2R R3, SR_TID.X ;  /* 0x0000000000037919 */ /* 0x000e620000002100 */
[----:B------:R-:W2:Y:S01]  /*0050*/  LDCU.64 UR4, c[0x0][0x358] ;  /* 0x00006b00ff0477ac */ /* 0x000ea20008000a00 */
[----:B0-----:R-:W-:-:S04]  /*0060*/  UISETP.NE.U32.AND UP0, UPT, UR8, 0x1, UPT ;  /* 0x000000010800788c */ /* 0x001fc8000bf05070 */
[----:B------:R-:W-:Y:S01]  /*0070*/  UISETP.NE.AND.EX UP0, UPT, UR9, URZ, UPT, UP0 ;  /* 0x000000ff0900728c */ /* 0x000fe2000bf05300 */
[----:B-1----:R-:W-:-:S08]  /*0080*/  IMAD R0, R0, UR6, R3 ;  /* 0x0000000600007c24 */ /* 0x002fd0000f8e0203 */
[----:B--2---:R-:W-:Y:S05]  /*0090*/  BRA.U !UP0, `(.L_x_2) ;  /* 0x0000000108947547 */ /* 0x004fea000b800000 */
[----:B------:R-:W-:-:S04]  /*00a0*/  ISETP.NE.U32.AND P0, PT, RZ, UR8, PT ;  /* 0x00000008ff007c0c */ /* 0x000fc8000bf05070 */
[----:B------:R-:W-:-:S13]  /*00b0*/  ISETP.NE.AND.EX P0, PT, RZ, UR9, PT, P0 ;  /* 0x00000009ff007c0c */ /* 0x000fda000bf05300 */
[----:B------:R-:W0:Y:S02]  /*00c0*/  @!P0 LDC.64 R2, c[0x0][0x380] ;  /* 0x0000e000ff028b82 */ /* 0x000e240000000a00 */
[----:B0-----:R-:W-:-:S05]  /*00d0*/  @!P0 IMAD.WIDE R2, R0, 0x8, R2 ;  /* 0x0000000800028825 */ /* 0x001fca00078e0202 */
[----:B------:R0:W-:Y:S01]  /*00e0*/  @!P0 STG.E.64 desc[UR4][R2.64], RZ ;  /* 0x000000ff02008986 */ /* 0x0001e2000c101b04 */
[----:B------:R-:W-:Y:S05]  /*00f0*/  @!P0 EXIT ;  /* 0x000000000000894d */ /* 0x000fea0003800000 */
[----:B0-----:R-:W-:Y:S01]  /*0100*/  HFMA2 R3, -RZ, RZ, 0, 0 ;  /* 0x00000000ff037431 */ /* 0x001fe200000001ff */
[----:B------:R-:W-:Y:S01]  /*0110*/  SHF.R.S32.HI R4, RZ, 0x1f, R0 ;  /* 0x0000001fff047819 */ /* 0x000fe20000011400 */
[----:B------:R-:W-:-:S04]  /*0120*/  IMAD.MOV.U32 R2, RZ, RZ, 0x4e58da ;  /* 0x004e58daff027424 */ /* 0x000fc800078e00ff */
[----:B------:R-:W-:Y:S02]  /*0130*/  IMAD R5, R4, 0x5f97bf90, RZ ;  /* 0x5f97bf9004057824 */ /* 0x000fe400078e02ff */
[----:B------:R-:W-:-:S04]  /*0140*/  IMAD.WIDE.U32 R2, R0, 0x5f97bf90, R2 ;  /* 0x5f97bf9000027825 */ /* 0x000fc800078e0002 */
[----:B------:R-:W-:-:S04]  /*0150*/  IMAD R5, R0, 0xa, R5 ;  /* 0x0000000a00057824 */ /* 0x000fc800078e0205 */
[----:B------:R-:W-:-:S04]  /*0160*/  IMAD.IADD R3, R3, 0x1, R5 ;  /* 0x0000000103037824 */ /* 0x000fc800078e0205 */
[C---:B------:R-:W-:Y:S01]  /*0170*/  IMAD.WIDE.U32 R4, R3.reuse, -0x39175903, RZ ;  /* 0xc6e8a6fd03047825 */ /* 0x040fe200078e00ff */
[----:B------:R-:W-:-:S03]  /*0180*/  ISETP.LT.AND P1, PT, R3, RZ, PT ;  /* 0x000000ff0300720c */ /* 0x000fc60003f21270 */
[----:B------:R-:W-:-:S04]  /*0190*/  IMAD.WIDE.U32 R6, P0, R2, 0x411ad9db, R4 ;  /* 0x411ad9db02067825 */ /* 0x000fc80007800004 */
[----:B------:R-:W-:Y:S01]  /*01a0*/  IMAD.WIDE.U32 R4, R2, -0x39175903, RZ ;  /* 0xc6e8a6fd02047825 */ /* 0x000fe200078e00ff */
[----:B------:R-:W-:-:S03]  /*01b0*/  IADD3.X R9, PT, PT, RZ, RZ, RZ, P0, !PT ;  /* 0x000000ffff097210 */ /* 0x000fc600007fe4ff */
[----:B------:R-:W-:Y:S01]  /*01c0*/  IMAD.MOV.U32 R8, RZ, RZ, R7 ;  /* 0x000000ffff087224 */ /* 0x000fe200078e0007 */
[----:B------:R-:W-:Y:S02]  /*01d0*/  IADD3 RZ, P0, PT, R5, R6, RZ ;  /* 0x0000000605ff7210 */ /* 0x000fe40007f1e0ff */
[----:B------:R-:W0:Y:S03]  /*01e0*/  LDC.64 R4, c[0x0][0x380] ;  /* 0x0000e000ff047b82 */ /* 0x000e260000000a00 */
[----:B------:R-:W-:-:S03]  /*01f0*/  IMAD.WIDE.U32.X R6, R3, 0x411ad9db, R8, P0 ;  /* 0x411ad9db03067825 */ /* 0x000fc600000e0408 */
[----:B------:R-:W-:-:S04]  /*0200*/  IADD3 R9, P0, PT, R6, 0x39175903, RZ ;  /* 0x3917590306097810 */ /* 0x000fc80007f1e0ff */
[----:B------:R-:W-:Y:S02]  /*0210*/  IADD3.X R11, PT, PT, R7, -0x411ad9dc, RZ, P0, !PT ;  /* 0xbee52624070b7810 */ /* 0x000fe400007fe4ff */
[----:B------:R-:W-:Y:S02]  /*0220*/  SEL R9, R9, R6, P1 ;  /* 0x0000000609097207 */ /* 0x000fe40000800000 */
[----:B------:R-:W-:Y:S02]  /*0230*/  SEL R8, R11, R7, P1 ;  /* 0x000000070b087207 */ /* 0x000fe40000800000 */
[----:B------:R-:W1:Y:S02]  /*0240*/  LDC.64 R6, c[0x4][RZ] ;  /* 0x01000000ff067b82 */ /* 0x000e640000000a00 */
[----:B------:R-:W-:-:S04]  /*0250*/  SHF.R.S64 R9, R9, 0x14, R8 ;  /* 0x0000001409097819 */ /* 0x000fc80000001008 */
[----:B------:R-:W-:Y:S01]  /*0260*/  LEA.HI R9, P0, R8, R9, RZ, 0x1 ;  /* 0x0000000908097211 */ /* 0x000fe200078108ff */
[----:B0-----:R-:W-:-:S03]  /*0270*/  IMAD.WIDE R4, R0, 0x8, R4 ;  /* 0x0000000800047825 */ /* 0x001fc600078e0204 */
[----:B------:R-:W-:Y:S01]  /*0280*/  LEA.HI.X.SX32 R8, R8, RZ, 0xc, P0 ;  /* 0x000000ff08087211 */ /* 0x000fe200000f66ff */
[----:B------:R-:W-:-:S04]  /*0290*/  IMAD.WIDE.U32 R2, R9, -0x3ee9f3, R2 ;  /* 0xffc1160d09027825 */ /* 0x000fc800078e0002 */
[----:B------:R-:W-:-:S05]  /*02a0*/  IMAD R8, R8, -0x3ee9f3, RZ ;  /* 0xffc1160d08087824 */ /* 0x000fca00078e02ff */
[----:B------:R-:W-:-:S05]  /*02b0*/  IADD3 R3, PT, PT, R3, -R9, R8 ;  /* 0x8000000903037210 */ /* 0x000fca0007ffe008 */
[----:B------:R-:W-:Y:S04]  /*02c0*/  STG.E.64 desc[UR4][R4.64], R2 ;  /* 0x0000000204007986 */ /* 0x000fe8000c101b04 */
[----:B-1----:R-:W-:Y:S01]  /*02d0*/  STG.E.64 desc[UR4][R6.64], R2 ;  /* 0x0000000206007986 */ /* 0x002fe2000c101b04 */
[----:B------:R-:W-:Y:S05]  /*02e0*/  EXIT ;  /* 0x000000000000794d */ /* 0x000fea0003800000 */
.L_x_2:
[----:B------:R-:W0:Y:S02]  /*02f0*/  LDC.64 R2, c[0x0][0x380] ;  /* 0x0000e000ff027b82 */ /* 0x000e240000000a00 */
[----:B0-----:R-:W-:Y:S01]  /*0300*/  STG.E.64 desc[UR4][R2.64], RZ ;  /* 0x000000ff02007986 */ /* 0x001fe2000c101b04 */
[----:B------:R-:W-:Y:S05]  /*0310*/  EXIT ;  /* 0x000000000000794d */ /* 0x000fea0003800000 */
.L_x_3:
        /* <DEDUP_REMOVED lines=14> */
.L_x_6:


//--------------------- .nv.global.init           --------------------------
	.section	.nv.global.init,"aw",@progbits
	.align	8
.nv.global.init:
	.type		devData,@object
	.size		devData,(.L_0 - devData)
devData:
        /*0000*/ 	.byte	0x01, 0x00, 0x00, 0x00, 0x00, 0x00, 0x00, 0x00
.L_0:


//--------------------- .nv.shared.reserved.0     --------------------------
	.section	.nv.shared.reserved.0,"aw",@nobits
	.weak		__nv_reservedSMEM_offset_0_alias
	.size		__nv_reservedSMEM_offset_0_alias, 0, 64
	.other		__nv_reservedSMEM_offset_0_alias,@"STO_CUDA_RESERVED_SHARED STV_DEFAULT"
__nv_reservedSMEM_offset_0_alias:
	.zero		0
	.zero		64


//--------------------- .nv.constant0._Z11genRandom_uPyy --------------------------
	.section	.nv.constant0._Z11genRandom_uPyy,"a",@progbits
	.sectionflags	@""
	.align	4
.nv.constant0._Z11genRandom_uPyy:
	.zero		912


//--------------------- .nv.constant0._Z11genRandom_sPyy --------------------------
	.section	.nv.constant0._Z11genRandom_sPyy,"a",@progbits
	.sectionflags	@""
	.align	4
.nv.constant0._Z11genRandom_sPyy:
	.zero		912


//--------------------- .nv.constant0._Z9genRandomPyy --------------------------
	.section	.nv.constant0._Z9genRandomPyy,"a",@progbits
	.sectionflags	@""
	.align	4
.nv.constant0._Z9genRandomPyy:
	.zero		912


//--------------------- SYMBOLS --------------------------

	.type		.nv.reservedSmem.offset0,@object
	.size		.nv.reservedSmem.offset0,0x4
